//
// Generated by NVIDIA NVVM Compiler
//
// Compiler Build ID: CL-36424714
// Cuda compilation tools, release 13.0, V13.0.88
// Based on NVVM 20.0.0
//

.version 9.0
.target sm_100
.address_size 64

	// .globl	_Z6kernelP6uchar4iii
.const .align 8 .b8 avg_dev[768];
.const .align 8 .b8 _cov_dev[2304];

.visible .entry _Z6kernelP6uchar4iii(
	.param .u64 .ptr .align 1 _Z6kernelP6uchar4iii_param_0,
	.param .u32 _Z6kernelP6uchar4iii_param_1,
	.param .u32 _Z6kernelP6uchar4iii_param_2,
	.param .u32 _Z6kernelP6uchar4iii_param_3
)
{
	.reg .pred 	%p<24>;
	.reg .b16 	%rs<20>;
	.reg .b32 	%r<71>;
	.reg .b64 	%rd<31>;
	.reg .b64 	%fd<233>;

	ld.param.u64 	%rd7, [_Z6kernelP6uchar4iii_param_0];
	ld.param.u32 	%r26, [_Z6kernelP6uchar4iii_param_1];
	ld.param.u32 	%r27, [_Z6kernelP6uchar4iii_param_2];
	ld.param.u32 	%r25, [_Z6kernelP6uchar4iii_param_3];
	cvta.to.global.u64 	%rd1, %rd7;
	mov.u32 	%r28, %ctaid.x;
	mov.u32 	%r29, %ntid.x;
	mov.u32 	%r30, %tid.x;
	mad.lo.s32 	%r60, %r28, %r29, %r30;
	mov.u32 	%r31, %nctaid.x;
	mul.lo.s32 	%r2, %r29, %r31;
	mul.lo.s32 	%r3, %r27, %r26;
	setp.ge.s32 	%p1, %r60, %r3;
	@%p1 bra 	$L__BB0_13;
	setp.gt.s32 	%p2, %r25, 0;
	@%p2 bra 	$L__BB0_2;
	bra.uni 	$L__BB0_12;
$L__BB0_2:
	mov.b32 	%r69, 0;
	mov.u64 	%rd23, avg_dev;
	mov.u64 	%rd26, _cov_dev;
	add.s64 	%rd13, %rd23, 48;
$L__BB0_3:
	ld.param.u64 	%rd28, [_Z6kernelP6uchar4iii_param_0];
	setp.lt.u32 	%p4, %r25, 4;
	cvta.to.global.u64 	%rd10, %rd28;
	mul.wide.s32 	%rd11, %r60, 4;
	add.s64 	%rd2, %rd10, %rd11;
	.pragma "used_bytes_mask 7";
	ld.global.u32 	%r6, [%rd2];
	mov.b32 	%r68, 0;
	@%p4 bra 	$L__BB0_6;
	mov.u64 	%rd15, _cov_dev;
	add.s64 	%rd29, %rd15, 144;
	mov.b32 	%r62, 0;
	mov.u64 	%rd30, %rd13;
$L__BB0_5:
	.pragma "nounroll";
	ld.const.f64 	%fd13, [%rd30+-48];
	bfe.u32 	%r36, %r6, 0, 8;
	cvt.u16.u32 	%rs2, %r36;
	and.b16  	%rs3, %rs2, 255;
	cvt.rn.f64.u16 	%fd14, %rs3;
	sub.f64 	%fd15, %fd14, %fd13;
	ld.const.f64 	%fd16, [%rd30+-40];
	bfe.u32 	%r37, %r6, 8, 8;
	cvt.u16.u32 	%rs4, %r37;
	and.b16  	%rs5, %rs4, 255;
	cvt.rn.f64.u16 	%fd17, %rs5;
	sub.f64 	%fd18, %fd17, %fd16;
	ld.const.f64 	%fd19, [%rd30+-32];
	bfe.u32 	%r38, %r6, 16, 8;
	cvt.u16.u32 	%rs6, %r38;
	and.b16  	%rs7, %rs6, 255;
	cvt.rn.f64.u16 	%fd20, %rs7;
	sub.f64 	%fd21, %fd20, %fd19;
	ld.const.f64 	%fd22, [%rd29+-144];
	fma.rn.f64 	%fd23, %fd15, %fd22, 0d0000000000000000;
	ld.const.f64 	%fd24, [%rd29+-120];
	fma.rn.f64 	%fd25, %fd18, %fd24, %fd23;
	ld.const.f64 	%fd26, [%rd29+-96];
	fma.rn.f64 	%fd27, %fd21, %fd26, %fd25;
	ld.const.f64 	%fd28, [%rd29+-136];
	fma.rn.f64 	%fd29, %fd15, %fd28, 0d0000000000000000;
	ld.const.f64 	%fd30, [%rd29+-112];
	fma.rn.f64 	%fd31, %fd18, %fd30, %fd29;
	ld.const.f64 	%fd32, [%rd29+-88];
	fma.rn.f64 	%fd33, %fd21, %fd32, %fd31;
	ld.const.f64 	%fd34, [%rd29+-128];
	fma.rn.f64 	%fd35, %fd15, %fd34, 0d0000000000000000;
	ld.const.f64 	%fd36, [%rd29+-104];
	fma.rn.f64 	%fd37, %fd18, %fd36, %fd35;
	ld.const.f64 	%fd38, [%rd29+-80];
	fma.rn.f64 	%fd39, %fd21, %fd38, %fd37;
	fma.rn.f64 	%fd40, %fd27, %fd15, 0d0000000000000000;
	fma.rn.f64 	%fd41, %fd33, %fd18, %fd40;
	fma.rn.f64 	%fd42, %fd39, %fd21, %fd41;
	neg.f64 	%fd43, %fd42;
	setp.eq.s32 	%p5, %r62, 0;
	setp.lt.f64 	%p6, %fd232, %fd43;
	selp.b32 	%r39, %r62, %r69, %p6;
	selp.f64 	%fd44, %fd43, %fd232, %p6;
	selp.f64 	%fd45, %fd43, %fd44, %p5;
	selp.b32 	%r40, 0, %r39, %p5;
	ld.const.f64 	%fd46, [%rd30+-24];
	sub.f64 	%fd47, %fd14, %fd46;
	ld.const.f64 	%fd48, [%rd30+-16];
	sub.f64 	%fd49, %fd17, %fd48;
	ld.const.f64 	%fd50, [%rd30+-8];
	sub.f64 	%fd51, %fd20, %fd50;
	ld.const.f64 	%fd52, [%rd29+-72];
	fma.rn.f64 	%fd53, %fd47, %fd52, 0d0000000000000000;
	ld.const.f64 	%fd54, [%rd29+-48];
	fma.rn.f64 	%fd55, %fd49, %fd54, %fd53;
	ld.const.f64 	%fd56, [%rd29+-24];
	fma.rn.f64 	%fd57, %fd51, %fd56, %fd55;
	ld.const.f64 	%fd58, [%rd29+-64];
	fma.rn.f64 	%fd59, %fd47, %fd58, 0d0000000000000000;
	ld.const.f64 	%fd60, [%rd29+-40];
	fma.rn.f64 	%fd61, %fd49, %fd60, %fd59;
	ld.const.f64 	%fd62, [%rd29+-16];
	fma.rn.f64 	%fd63, %fd51, %fd62, %fd61;
	ld.const.f64 	%fd64, [%rd29+-56];
	fma.rn.f64 	%fd65, %fd47, %fd64, 0d0000000000000000;
	ld.const.f64 	%fd66, [%rd29+-32];
	fma.rn.f64 	%fd67, %fd49, %fd66, %fd65;
	ld.const.f64 	%fd68, [%rd29+-8];
	fma.rn.f64 	%fd69, %fd51, %fd68, %fd67;
	fma.rn.f64 	%fd70, %fd57, %fd47, 0d0000000000000000;
	fma.rn.f64 	%fd71, %fd63, %fd49, %fd70;
	fma.rn.f64 	%fd72, %fd69, %fd51, %fd71;
	neg.f64 	%fd73, %fd72;
	setp.lt.f64 	%p8, %fd45, %fd73;
	add.s32 	%r41, %r62, 1;
	selp.b32 	%r42, %r41, %r40, %p8;
	selp.f64 	%fd74, %fd73, %fd45, %p8;
	ld.const.f64 	%fd75, [%rd30];
	sub.f64 	%fd76, %fd14, %fd75;
	ld.const.f64 	%fd77, [%rd30+8];
	sub.f64 	%fd78, %fd17, %fd77;
	ld.const.f64 	%fd79, [%rd30+16];
	sub.f64 	%fd80, %fd20, %fd79;
	ld.const.f64 	%fd81, [%rd29];
	fma.rn.f64 	%fd82, %fd76, %fd81, 0d0000000000000000;
	ld.const.f64 	%fd83, [%rd29+24];
	fma.rn.f64 	%fd84, %fd78, %fd83, %fd82;
	ld.const.f64 	%fd85, [%rd29+48];
	fma.rn.f64 	%fd86, %fd80, %fd85, %fd84;
	ld.const.f64 	%fd87, [%rd29+8];
	fma.rn.f64 	%fd88, %fd76, %fd87, 0d0000000000000000;
	ld.const.f64 	%fd89, [%rd29+32];
	fma.rn.f64 	%fd90, %fd78, %fd89, %fd88;
	ld.const.f64 	%fd91, [%rd29+56];
	fma.rn.f64 	%fd92, %fd80, %fd91, %fd90;
	ld.const.f64 	%fd93, [%rd29+16];
	fma.rn.f64 	%fd94, %fd76, %fd93, 0d0000000000000000;
	ld.const.f64 	%fd95, [%rd29+40];
	fma.rn.f64 	%fd96, %fd78, %fd95, %fd94;
	ld.const.f64 	%fd97, [%rd29+64];
	fma.rn.f64 	%fd98, %fd80, %fd97, %fd96;
	fma.rn.f64 	%fd99, %fd86, %fd76, 0d0000000000000000;
	fma.rn.f64 	%fd100, %fd92, %fd78, %fd99;
	fma.rn.f64 	%fd101, %fd98, %fd80, %fd100;
	neg.f64 	%fd102, %fd101;
	setp.lt.f64 	%p9, %fd74, %fd102;
	add.s32 	%r43, %r62, 2;
	selp.b32 	%r44, %r43, %r42, %p9;
	selp.f64 	%fd103, %fd102, %fd74, %p9;
	ld.const.f64 	%fd104, [%rd30+24];
	sub.f64 	%fd105, %fd14, %fd104;
	ld.const.f64 	%fd106, [%rd30+32];
	sub.f64 	%fd107, %fd17, %fd106;
	ld.const.f64 	%fd108, [%rd30+40];
	sub.f64 	%fd109, %fd20, %fd108;
	ld.const.f64 	%fd110, [%rd29+72];
	fma.rn.f64 	%fd111, %fd105, %fd110, 0d0000000000000000;
	ld.const.f64 	%fd112, [%rd29+96];
	fma.rn.f64 	%fd113, %fd107, %fd112, %fd111;
	ld.const.f64 	%fd114, [%rd29+120];
	fma.rn.f64 	%fd115, %fd109, %fd114, %fd113;
	ld.const.f64 	%fd116, [%rd29+80];
	fma.rn.f64 	%fd117, %fd105, %fd116, 0d0000000000000000;
	ld.const.f64 	%fd118, [%rd29+104];
	fma.rn.f64 	%fd119, %fd107, %fd118, %fd117;
	ld.const.f64 	%fd120, [%rd29+128];
	fma.rn.f64 	%fd121, %fd109, %fd120, %fd119;
	ld.const.f64 	%fd122, [%rd29+88];
	fma.rn.f64 	%fd123, %fd105, %fd122, 0d0000000000000000;
	ld.const.f64 	%fd124, [%rd29+112];
	fma.rn.f64 	%fd125, %fd107, %fd124, %fd123;
	ld.const.f64 	%fd126, [%rd29+136];
	fma.rn.f64 	%fd127, %fd109, %fd126, %fd125;
	fma.rn.f64 	%fd128, %fd115, %fd105, 0d0000000000000000;
	fma.rn.f64 	%fd129, %fd121, %fd107, %fd128;
	fma.rn.f64 	%fd130, %fd127, %fd109, %fd129;
	neg.f64 	%fd131, %fd130;
	setp.lt.f64 	%p10, %fd103, %fd131;
	add.s32 	%r45, %r62, 3;
	selp.b32 	%r69, %r45, %r44, %p10;
	selp.f64 	%fd232, %fd131, %fd103, %p10;
	add.s64 	%rd30, %rd30, 96;
	add.s64 	%rd29, %rd29, 288;
	add.s32 	%r62, %r62, 4;
	and.b32  	%r68, %r25, 2147483644;
	setp.ne.s32 	%p11, %r62, %r68;
	@%p11 bra 	$L__BB0_5;
$L__BB0_6:
	and.b32  	%r47, %r25, 3;
	setp.eq.s32 	%p12, %r47, 0;
	@%p12 bra 	$L__BB0_11;
	setp.eq.s32 	%p13, %r47, 1;
	@%p13 bra 	$L__BB0_9;
	mul.wide.u32 	%rd16, %r68, 24;
	add.s64 	%rd18, %rd23, %rd16;
	ld.const.f64 	%fd133, [%rd18];
	bfe.u32 	%r48, %r6, 0, 8;
	cvt.u16.u32 	%rs8, %r48;
	and.b16  	%rs9, %rs8, 255;
	cvt.rn.f64.u16 	%fd134, %rs9;
	sub.f64 	%fd135, %fd134, %fd133;
	ld.const.f64 	%fd136, [%rd18+8];
	bfe.u32 	%r49, %r6, 8, 8;
	cvt.u16.u32 	%rs10, %r49;
	and.b16  	%rs11, %rs10, 255;
	cvt.rn.f64.u16 	%fd137, %rs11;
	sub.f64 	%fd138, %fd137, %fd136;
	ld.const.f64 	%fd139, [%rd18+16];
	bfe.u32 	%r50, %r6, 16, 8;
	cvt.u16.u32 	%rs12, %r50;
	and.b16  	%rs13, %rs12, 255;
	cvt.rn.f64.u16 	%fd140, %rs13;
	sub.f64 	%fd141, %fd140, %fd139;
	mul.wide.u32 	%rd19, %r68, 72;
	add.s64 	%rd21, %rd26, %rd19;
	ld.const.f64 	%fd142, [%rd21];
	fma.rn.f64 	%fd143, %fd135, %fd142, 0d0000000000000000;
	ld.const.f64 	%fd144, [%rd21+24];
	fma.rn.f64 	%fd145, %fd138, %fd144, %fd143;
	ld.const.f64 	%fd146, [%rd21+48];
	fma.rn.f64 	%fd147, %fd141, %fd146, %fd145;
	ld.const.f64 	%fd148, [%rd21+8];
	fma.rn.f64 	%fd149, %fd135, %fd148, 0d0000000000000000;
	ld.const.f64 	%fd150, [%rd21+32];
	fma.rn.f64 	%fd151, %fd138, %fd150, %fd149;
	ld.const.f64 	%fd152, [%rd21+56];
	fma.rn.f64 	%fd153, %fd141, %fd152, %fd151;
	ld.const.f64 	%fd154, [%rd21+16];
	fma.rn.f64 	%fd155, %fd135, %fd154, 0d0000000000000000;
	ld.const.f64 	%fd156, [%rd21+40];
	fma.rn.f64 	%fd157, %fd138, %fd156, %fd155;
	ld.const.f64 	%fd158, [%rd21+64];
	fma.rn.f64 	%fd159, %fd141, %fd158, %fd157;
	fma.rn.f64 	%fd160, %fd147, %fd135, 0d0000000000000000;
	fma.rn.f64 	%fd161, %fd153, %fd138, %fd160;
	fma.rn.f64 	%fd162, %fd159, %fd141, %fd161;
	neg.f64 	%fd163, %fd162;
	setp.eq.s32 	%p14, %r68, 0;
	setp.lt.f64 	%p15, %fd232, %fd163;
	selp.b32 	%r51, %r68, %r69, %p15;
	selp.f64 	%fd164, %fd163, %fd232, %p15;
	selp.f64 	%fd165, %fd163, %fd164, %p14;
	selp.b32 	%r52, 0, %r51, %p14;
	add.s32 	%r53, %r68, 1;
	ld.const.f64 	%fd166, [%rd18+24];
	sub.f64 	%fd167, %fd134, %fd166;
	ld.const.f64 	%fd168, [%rd18+32];
	sub.f64 	%fd169, %fd137, %fd168;
	ld.const.f64 	%fd170, [%rd18+40];
	sub.f64 	%fd171, %fd140, %fd170;
	ld.const.f64 	%fd172, [%rd21+72];
	fma.rn.f64 	%fd173, %fd167, %fd172, 0d0000000000000000;
	ld.const.f64 	%fd174, [%rd21+96];
	fma.rn.f64 	%fd175, %fd169, %fd174, %fd173;
	ld.const.f64 	%fd176, [%rd21+120];
	fma.rn.f64 	%fd177, %fd171, %fd176, %fd175;
	ld.const.f64 	%fd178, [%rd21+80];
	fma.rn.f64 	%fd179, %fd167, %fd178, 0d0000000000000000;
	ld.const.f64 	%fd180, [%rd21+104];
	fma.rn.f64 	%fd181, %fd169, %fd180, %fd179;
	ld.const.f64 	%fd182, [%rd21+128];
	fma.rn.f64 	%fd183, %fd171, %fd182, %fd181;
	ld.const.f64 	%fd184, [%rd21+88];
	fma.rn.f64 	%fd185, %fd167, %fd184, 0d0000000000000000;
	ld.const.f64 	%fd186, [%rd21+112];
	fma.rn.f64 	%fd187, %fd169, %fd186, %fd185;
	ld.const.f64 	%fd188, [%rd21+136];
	fma.rn.f64 	%fd189, %fd171, %fd188, %fd187;
	fma.rn.f64 	%fd190, %fd177, %fd167, 0d0000000000000000;
	fma.rn.f64 	%fd191, %fd183, %fd169, %fd190;
	fma.rn.f64 	%fd192, %fd189, %fd171, %fd191;
	neg.f64 	%fd193, %fd192;
	setp.lt.f64 	%p17, %fd165, %fd193;
	selp.b32 	%r69, %r53, %r52, %p17;
	selp.f64 	%fd232, %fd193, %fd165, %p17;
	add.s32 	%r68, %r68, 2;
$L__BB0_9:
	and.b32  	%r54, %r25, 1;
	setp.eq.b32 	%p18, %r54, 1;
	not.pred 	%p19, %p18;
	@%p19 bra 	$L__BB0_11;
	mul.wide.u32 	%rd22, %r68, 24;
	add.s64 	%rd24, %rd23, %rd22;
	ld.const.f64 	%fd194, [%rd24];
	bfe.u32 	%r55, %r6, 0, 8;
	cvt.u16.u32 	%rs14, %r55;
	and.b16  	%rs15, %rs14, 255;
	cvt.rn.f64.u16 	%fd195, %rs15;
	sub.f64 	%fd196, %fd195, %fd194;
	ld.const.f64 	%fd197, [%rd24+8];
	bfe.u32 	%r56, %r6, 8, 8;
	cvt.u16.u32 	%rs16, %r56;
	and.b16  	%rs17, %rs16, 255;
	cvt.rn.f64.u16 	%fd198, %rs17;
	sub.f64 	%fd199, %fd198, %fd197;
	ld.const.f64 	%fd200, [%rd24+16];
	bfe.u32 	%r57, %r6, 16, 8;
	cvt.u16.u32 	%rs18, %r57;
	and.b16  	%rs19, %rs18, 255;
	cvt.rn.f64.u16 	%fd201, %rs19;
	sub.f64 	%fd202, %fd201, %fd200;
	mul.wide.u32 	%rd25, %r68, 72;
	add.s64 	%rd27, %rd26, %rd25;
	ld.const.f64 	%fd203, [%rd27];
	fma.rn.f64 	%fd204, %fd196, %fd203, 0d0000000000000000;
	ld.const.f64 	%fd205, [%rd27+24];
	fma.rn.f64 	%fd206, %fd199, %fd205, %fd204;
	ld.const.f64 	%fd207, [%rd27+48];
	fma.rn.f64 	%fd208, %fd202, %fd207, %fd206;
	ld.const.f64 	%fd209, [%rd27+8];
	fma.rn.f64 	%fd210, %fd196, %fd209, 0d0000000000000000;
	ld.const.f64 	%fd211, [%rd27+32];
	fma.rn.f64 	%fd212, %fd199, %fd211, %fd210;
	ld.const.f64 	%fd213, [%rd27+56];
	fma.rn.f64 	%fd214, %fd202, %fd213, %fd212;
	ld.const.f64 	%fd215, [%rd27+16];
	fma.rn.f64 	%fd216, %fd196, %fd215, 0d0000000000000000;
	ld.const.f64 	%fd217, [%rd27+40];
	fma.rn.f64 	%fd218, %fd199, %fd217, %fd216;
	ld.const.f64 	%fd219, [%rd27+64];
	fma.rn.f64 	%fd220, %fd202, %fd219, %fd218;
	fma.rn.f64 	%fd221, %fd208, %fd196, 0d0000000000000000;
	fma.rn.f64 	%fd222, %fd214, %fd199, %fd221;
	fma.rn.f64 	%fd223, %fd220, %fd202, %fd222;
	neg.f64 	%fd224, %fd223;
	setp.eq.s32 	%p20, %r68, 0;
	setp.lt.f64 	%p21, %fd232, %fd224;
	selp.b32 	%r58, %r68, %r69, %p21;
	selp.f64 	%fd225, %fd224, %fd232, %p21;
	selp.f64 	%fd232, %fd224, %fd225, %p20;
	selp.b32 	%r69, 0, %r58, %p20;
$L__BB0_11:
	st.global.u8 	[%rd2+3], %r69;
	add.s32 	%r60, %r60, %r2;
	setp.lt.s32 	%p23, %r60, %r3;
	@%p23 bra 	$L__BB0_3;
	bra.uni 	$L__BB0_13;
$L__BB0_12:
	mul.wide.s32 	%rd8, %r60, 4;
	add.s64 	%rd9, %rd1, %rd8;
	mov.b16 	%rs1, 0;
	st.global.u8 	[%rd9+3], %rs1;
	add.s32 	%r60, %r60, %r2;
	setp.lt.s32 	%p3, %r60, %r3;
	@%p3 bra 	$L__BB0_12;
$L__BB0_13:
	ret;

}


// ===== COMPILED SASS (sm_100) =====

	.target	sm_100

	.elftype	@"ET_EXEC"


//--------------------- .note.nv.tkinfo           --------------------------
	.section	.note.nv.tkinfo,"",@"SHT_NOTE"
	.sectionflags	@"SHF_NOTE_NV_TKINFO"
	.tkinfo
        /*0018*/ 	.word	0x00000002
        /*0030*/ 	.string	""
        /*0030*/ 	.string	"ptxas"
        /*0030*/ 	.string	"Cuda compilation tools, release 13.0, V13.0.88"
        /*0030*/ 	.string	"Build cuda_13.0.r13.0/compiler.36424714_0"
        /*0030*/ 	.string	"-arch sm_100 -m 64 "



//--------------------- .note.nv.cuinfo           --------------------------
	.section	.note.nv.cuinfo,"",@"SHT_NOTE"
	.sectionflags	@"SHF_NOTE_NV_CUINFO"
        /*0018*/ 	.short	0x0002
        /*001a*/ 	.short	0x0064
        /*001c*/ 	.short	0x0082
	.zero		2


//--------------------- .nv.info                  --------------------------
	.section	.nv.info,"",@"SHT_CUDA_INFO"
	.align	4


	//----- nvinfo : EIATTR_REGCOUNT
	.align		4
        /*0000*/ 	.byte	0x04, 0x2f
        /*0002*/ 	.short	(.L_3 - .L_2)
	.align		4
.L_2:
        /*0004*/ 	.word	index@(_Z6kernelP6uchar4iii)
        /*0008*/ 	.word	0x00000028


	//----- nvinfo : EIATTR_FRAME_SIZE
	.align		4
.L_3:
        /*000c*/ 	.byte	0x04, 0x11
        /*000e*/ 	.short	(.L_5 - .L_4)
	.align		4
.L_4:
        /*0010*/ 	.word	index@(_Z6kernelP6uchar4iii)
        /*0014*/ 	.word	0x00000000


	//----- nvinfo : EIATTR_MIN_STACK_SIZE
	.align		4
.L_5:
        /*0018*/ 	.byte	0x04, 0x12
        /*001a*/ 	.short	(.L_7 - .L_6)
	.align		4
.L_6:
        /*001c*/ 	.word	index@(_Z6kernelP6uchar4iii)
        /*0020*/ 	.word	0x00000000
.L_7:


//--------------------- .nv.compat                --------------------------
	.section	.nv.compat,"",@"SHT_CUDA_COMPAT_INFO"
	.align	4
        /*0000*/ 	.byte	0x02, 0x09, 0x00, 0x00, 0x02, 0x02, 0x01, 0x00, 0x02, 0x05, 0x05, 0x00, 0x03, 0x07, 0x01, 0x01
        /*0010*/ 	.byte	0x02, 0x03, 0x00, 0x00, 0x02, 0x06, 0x01, 0x00, 0x04, 0x0b, 0x08, 0x00, 0x01, 0x00, 0x00, 0x00
        /*0020*/ 	.byte	0x00, 0x00, 0x00, 0x00


//--------------------- .nv.info._Z6kernelP6uchar4iii --------------------------
	.section	.nv.info._Z6kernelP6uchar4iii,"",@"SHT_CUDA_INFO"
	.sectionflags	@""
	.align	4


	//----- nvinfo : EIATTR_CUDA_API_VERSION
	.align		4
        /*0000*/ 	.byte	0x04, 0x37
        /*0002*/ 	.short	(.L_9 - .L_8)
.L_8:
        /*0004*/ 	.word	0x00000082


	//----- nvinfo : EIATTR_KPARAM_INFO
	.align		4
.L_9:
        /*0008*/ 	.byte	0x04, 0x17
        /*000a*/ 	.short	(.L_11 - .L_10)
.L_10:
        /*000c*/ 	.word	0x00000000
        /*0010*/ 	.short	0x0003
        /*0012*/ 	.short	0x0010
        /*0014*/ 	.byte	0x00, 0xf0, 0x11, 0x00


	//----- nvinfo : EIATTR_KPARAM_INFO
	.align		4
.L_11:
        /*0018*/ 	.byte	0x04, 0x17
        /*001a*/ 	.short	(.L_13 - .L_12)
.L_12:
        /*001c*/ 	.word	0x00000000
        /*0020*/ 	.short	0x0002
        /*0022*/ 	.short	0x000c
        /*0024*/ 	.byte	0x00, 0xf0, 0x11, 0x00


	//----- nvinfo : EIATTR_KPARAM_INFO
	.align		4
.L_13:
        /*0028*/ 	.byte	0x04, 0x17
        /*002a*/ 	.short	(.L_15 - .L_14)
.L_14:
        /*002c*/ 	.word	0x00000000
        /*0030*/ 	.short	0x0001
        /*0032*/ 	.short	0x0008
        /*0034*/ 	.byte	0x00, 0xf0, 0x11, 0x00


	//----- nvinfo : EIATTR_KPARAM_INFO
	.align		4
.L_15:
        /*0038*/ 	.byte	0x04, 0x17
        /*003a*/ 	.short	(.L_17 - .L_16)
.L_16:
        /*003c*/ 	.word	0x00000000
        /*0040*/ 	.short	0x0000
        /*0042*/ 	.short	0x0000
        /*0044*/ 	.byte	0x00, 0xf5, 0x21, 0x00


	//----- nvinfo : EIATTR_SPARSE_MMA_MASK
	.align		4
.L_17:
        /*0048*/ 	.byte	0x03, 0x50
        /*004a*/ 	.short	0x0000


	//----- nvinfo : EIATTR_MAXREG_COUNT
	.align		4
        /*004c*/ 	.byte	0x03, 0x1b
        /*004e*/ 	.short	0x00ff


	//----- nvinfo : EIATTR_MERCURY_ISA_VERSION
	.align		4
        /*0050*/ 	.byte	0x03, 0x5f
        /*0052*/ 	.short	0x0101


	//----- nvinfo : EIATTR_UNUSED_LOAD_BYTE_OFFSET
	.align		4
        /*0054*/ 	.byte	0x04, 0x44
        /*0056*/ 	.short	(.L_19 - .L_18)


	//   ....[0]....
.L_18:
        /*0058*/ 	.word	0x000001b0
        /*005c*/ 	.word	0x00000007


	//----- nvinfo : EIATTR_VRC_CTA_INIT_COUNT
	.align		4
.L_19:
        /*0060*/ 	.byte	0x02, 0x4a
	.zero		1
	.zero		1


	//----- nvinfo : EIATTR_EXIT_INSTR_OFFSETS
	.align		4
        /*0064*/ 	.byte	0x04, 0x1c
        /*0066*/ 	.short	(.L_21 - .L_20)


	//   ....[0]....
.L_20:
        /*0068*/ 	.word	0x000000a0


	//   ....[1]....
        /*006c*/ 	.word	0x00000150


	//   ....[2]....
        /*0070*/ 	.word	0x00001360


	//----- nvinfo : EIATTR_CRS_STACK_SIZE
	.align		4
.L_21:
        /*0074*/ 	.byte	0x04, 0x1e
        /*0076*/ 	.short	(.L_23 - .L_22)
.L_22:
        /*0078*/ 	.word	0x00000000


	//----- nvinfo : EIATTR_CBANK_PARAM_SIZE
	.align		4
.L_23:
        /*007c*/ 	.byte	0x03, 0x19
        /*007e*/ 	.short	0x0014


	//----- nvinfo : EIATTR_PARAM_CBANK
	.align		4
        /*0080*/ 	.byte	0x04, 0x0a
        /*0082*/ 	.short	(.L_25 - .L_24)
	.align		4
.L_24:
        /*0084*/ 	.word	index@(.nv.constant0._Z6kernelP6uchar4iii)
        /*0088*/ 	.short	0x0380
        /*008a*/ 	.short	0x0014


	//----- nvinfo : EIATTR_SW_WAR
	.align		4
.L_25:
        /*008c*/ 	.byte	0x04, 0x36
        /*008e*/ 	.short	(.L_27 - .L_26)
.L_26:
        /*0090*/ 	.word	0x00000008
.L_27:


//--------------------- .nv.callgraph             --------------------------
	.section	.nv.callgraph,"",@"SHT_CUDA_CALLGRAPH"
	.align	4
	.sectionentsize	8
	.align		4
        /*0000*/ 	.word	0x00000000
	.align		4
        /*0004*/ 	.word	0xffffffff
	.align		4
        /*0008*/ 	.word	0x00000000
	.align		4
        /*000c*/ 	.word	0xfffffffe
	.align		4
        /*0010*/ 	.word	0x00000000
	.align		4
        /*0014*/ 	.word	0xfffffffd
	.align		4
        /*0018*/ 	.word	0x00000000
	.align		4
        /*001c*/ 	.word	0xfffffffc


//--------------------- .nv.constant3             --------------------------
	.section	.nv.constant3,"a",@progbits
	.align	8
.nv.constant3:
	.type		avg_dev,@object
	.size		avg_dev,(_cov_dev - avg_dev)
avg_dev:
	.zero		768
	.type		_cov_dev,@object
	.size		_cov_dev,(.L_1 - _cov_dev)
_cov_dev:
	.zero		2304
.L_1:


//--------------------- .text._Z6kernelP6uchar4iii --------------------------
	.section	.text._Z6kernelP6uchar4iii,"ax",@progbits
	.align	128
        .global         _Z6kernelP6uchar4iii
        .type           _Z6kernelP6uchar4iii,@function
        .size           _Z6kernelP6uchar4iii,(.L_x_8 - _Z6kernelP6uchar4iii)
        .other          _Z6kernelP6uchar4iii,@"STO_CUDA_ENTRY STV_DEFAULT"
_Z6kernelP6uchar4iii:
.text._Z6kernelP6uchar4iii:
[----:B------:R-:W-:Y:S01]  /*0000*/  LDC R1, c[0x0][0x37c] ;  /* 0x0000df00ff017b82 */ /* 0x000fe20000000800 */
[----:B------:R-:W0:Y:S07]  /*0010*/  S2R R3, SR_TID.X ;  /* 0x0000000000037919 */ /* 0x000e2e0000002100 */
[----:B------:R-:W0:Y:S01]  /*0020*/  S2UR UR6, SR_CTAID.X ;  /* 0x00000000000679c3 */ /* 0x000e220000002500 */
[----:B------:R-:W1:Y:S07]  /*0030*/  LDCU.64 UR4, c[0x0][0x388] ;  /* 0x00007100ff0477ac */ /* 0x000e6e0008000a00 */
[----:B------:R-:W0:Y:S01]  /*0040*/  LDC R0, c[0x0][0x360] ;  /* 0x0000d800ff007b82 */ /* 0x000e220000000800 */
[----:B------:R-:W2:Y:S01]  /*0050*/  LDCU UR7, c[0x0][0x370] ;  /* 0x00006e00ff0777ac */ /* 0x000ea20008000800 */
[----:B-1----:R-:W-:Y:S01]  /*0060*/  UIMAD UR4, UR5, UR4, URZ ;  /* 0x00000004050472a4 */ /* 0x002fe2000f8e02ff */
[----:B0-----:R-:W-:-:S02]  /*0070*/  IMAD R3, R0, UR6, R3 ;  /* 0x0000000600037c24 */ /* 0x001fc4000f8e0203 */
[----:B--2---:R-:W-:-:S03]  /*0080*/  IMAD R0, R0, UR7, RZ ;  /* 0x0000000700007c24 */ /* 0x004fc6000f8e02ff */
[----:B------:R-:W-:-:S13]  /*0090*/  ISETP.GE.AND P0, PT, R3, UR4, PT ;  /* 0x0000000403007c0c */ /* 0x000fda000bf06270 */
[----:B------:R-:W-:Y:S05]  /*00a0*/  @P0 EXIT ;  /* 0x000000000000094d */ /* 0x000fea0003800000 */
[----:B------:R-:W0:Y:S01]  /*00b0*/  LDCU UR5, c[0x0][0x390] ;  /* 0x00007200ff0577ac */ /* 0x000e220008000800 */
[----:B------:R-:W1:Y:S01]  /*00c0*/  LDCU.64 UR6, c[0x0][0x358] ;  /* 0x00006b00ff0677ac */ /* 0x000e620008000a00 */
[----:B0-----:R-:W-:-:S09]  /*00d0*/  UISETP.GT.AND UP0, UPT, UR5, URZ, UPT ;  /* 0x000000ff0500728c */ /* 0x001fd2000bf04270 */
[----:B-1----:R-:W-:Y:S05]  /*00e0*/  BRA.U UP0, `(.L_x_0) ;  /* 0x00000001001c7547 */ /* 0x002fea000b800000 */
[----:B------:R-:W0:Y:S02]  /*00f0*/  LDC.64 R6, c[0x0][0x380] ;  /* 0x0000e000ff067b82 */ /* 0x000e240000000a00 */
.L_x_1:
[----:B0-----:R-:W-:-:S04]  /*0100*/  IMAD.WIDE R4, R3, 0x4, R6 ;  /* 0x0000000403047825 */ /* 0x001fc800078e0206 */
[----:B------:R-:W-:Y:S01]  /*0110*/  IMAD.IADD R3, R0, 0x1, R3 ;  /* 0x0000000100037824 */ /* 0x000fe200078e0203 */
[----:B------:R1:W-:Y:S04]  /*0120*/  STG.E.U8 desc[UR6][R4.64+0x3], RZ ;  /* 0x000003ff04007986 */ /* 0x0003e8000c101106 */
[----:B------:R-:W-:-:S13]  /*0130*/  ISETP.GE.AND P0, PT, R3, UR4, PT ;  /* 0x0000000403007c0c */ /* 0x000fda000bf06270 */
[----:B-1----:R-:W-:Y:S05]  /*0140*/  @!P0 BRA `(.L_x_1) ;  /* 0xfffffffc00ec8947 */ /* 0x002fea000383ffff */
[----:B------:R-:W-:Y:S05]  /*0150*/  EXIT ;  /* 0x000000000000794d */ /* 0x000fea0003800000 */
.L_x_0:
[----:B------:R-:W-:-:S07]  /*0160*/  IMAD.MOV.U32 R33, RZ, RZ, RZ ;  /* 0x000000ffff217224 */ /* 0x000fce00078e00ff */
.L_x_6:
[----:B0-----:R-:W0:Y:S01]  /*0170*/  LDC.64 R4, c[0x0][0x380] ;  /* 0x0000e000ff047b82 */ /* 0x001e220000000a00 */
[----:B------:R-:W1:Y:S01]  /*0180*/  LDCU.64 UR4, c[0x0][0x388] ;  /* 0x00007100ff0477ac */ /* 0x000e620008000a00 */
[----:B0-----:R-:W-:-:S06]  /*0190*/  IMAD.WIDE R8, R3, 0x4, R4 ;  /* 0x0000000403087825 */ /* 0x001fcc00078e0204 */
[----:B------:R-:W0:Y:S01]  /*01a0*/  LDC R5, c[0x0][0x390] ;  /* 0x0000e400ff057b82 */ /* 0x000e220000000800 */
[----:B------:R2:W5:Y:S01]  /*01b0*/  LDG.E R4, desc[UR6][R8.64] ;  /* 0x0000000608047981 */ /* 0x000562000c1e1900 */
[----:B-1----:R-:W-:Y:S01]  /*01c0*/  UIMAD UR4, UR5, UR4, URZ ;  /* 0x00000004050472a4 */ /* 0x002fe2000f8e02ff */
[--C-:B------:R-:W-:Y:S02]  /*01d0*/  IMAD.MOV.U32 R6, RZ, RZ, R3.reuse ;  /* 0x000000ffff067224 */ /* 0x100fe400078e0003 */
[----:B------:R-:W-:Y:S02]  /*01e0*/  IMAD.IADD R3, R0, 0x1, R3 ;  /* 0x0000000100037824 */ /* 0x000fe400078e0203 */
[----:B------:R-:W-:-:S03]  /*01f0*/  IMAD.MOV.U32 R2, RZ, RZ, RZ ;  /* 0x000000ffff027224 */ /* 0x000fc600078e00ff */
[----:B------:R-:W-:Y:S02]  /*0200*/  ISETP.GE.AND P0, PT, R3, UR4, PT ;  /* 0x0000000403007c0c */ /* 0x000fe4000bf06270 */
[----:B0-----:R-:W-:-:S13]  /*0210*/  ISETP.GE.U32.AND P1, PT, R5, 0x4, PT ;  /* 0x000000040500780c */ /* 0x001fda0003f26070 */
[----:B--2---:R-:W-:Y:S05]  /*0220*/  @!P1 BRA `(.L_x_2) ;  /* 0x0000000800449947 */ /* 0x004fea0003800000 */
[----:B-----5:R0:W1:Y:S01]  /*0230*/  I2F.F64.U8 R12, R4 ;  /* 0x00000004000c7312 */ /* 0x0200620000001800 */
[----:B------:R-:W-:Y:S02]  /*0240*/  IMAD.MOV.U32 R7, RZ, RZ, 0x390 ;  /* 0x00000390ff077424 */ /* 0x000fe400078e00ff */
[----:B------:R-:W-:Y:S02]  /*0250*/  IMAD.MOV.U32 R32, RZ, RZ, RZ ;  /* 0x000000ffff207224 */ /* 0x000fe400078e00ff */
[----:B------:R-:W-:-:S03]  /*0260*/  IMAD.MOV.U32 R2, RZ, RZ, 0x30 ;  /* 0x00000030ff027424 */ /* 0x000fc600078e00ff */
[----:B------:R0:W2:Y:S08]  /*0270*/  I2F.F64.U8 R10, R4.B1 ;  /* 0x10000004000a7312 */ /* 0x0000b00000001800 */
[----:B-1----:R0:W3:Y:S02]  /*0280*/  I2F.F64.U8 R8, R4.B2 ;  /* 0x2000000400087312 */ /* 0x0020e40000001800 */
.L_x_3:
[----:B------:R-:W1:Y:S01]  /*0290*/  LDC.64 R18, c[0x3][R2+-0x30] ;  /* 0x00fff40002127b82 */ /* 0x000e620000000a00 */
[----:B------:R-:W-:-:S07]  /*02a0*/  ISETP.NE.AND P1, PT, R32, RZ, PT ;  /* 0x000000ff2000720c */ /* 0x000fce0003f25270 */
[----:B------:R-:W2:Y:S08]  /*02b0*/  LDC.64 R26, c[0x3][R2+-0x28] ;  /* 0x00fff600021a7b82 */ /* 0x000eb00000000a00 */
[----:B------:R-:W4:Y:S08]  /*02c0*/  LDC.64 R28, c[0x3][R7+-0x90] ;  /* 0x00ffdc00071c7b82 */ /* 0x000f300000000a00 */
[----:B------:R-:W5:Y:S01]  /*02d0*/  LDC.64 R22, c[0x3][R7+-0x78] ;  /* 0x00ffe20007167b82 */ /* 0x000f620000000a00 */
[----:B-1----:R-:W-:-:S07]  /*02e0*/  DADD R18, -R18, R12 ;  /* 0x0000000012127229 */ /* 0x002fce000000010c */
[----:B------:R-:W3:Y:S01]  /*02f0*/  LDC.64 R30, c[0x3][R2+-0x20] ;  /* 0x00fff800021e7b82 */ /* 0x000ee20000000a00 */
[----:B--2---:R-:W-:-:S07]  /*0300*/  DADD R26, -R26, R10 ;  /* 0x000000001a1a7229 */ /* 0x004fce000000010a */
[----:B------:R-:W1:Y:S01]  /*0310*/  LDC.64 R14, c[0x3][R7+-0x60] ;  /* 0x00ffe800070e7b82 */ /* 0x000e620000000a00 */
[----:B----4-:R-:W-:-:S07]  /*0320*/  DFMA R28, R18, R28, RZ ;  /* 0x0000001c121c722b */ /* 0x010fce00000000ff */
[----:B------:R-:W2:Y:S01]  /*0330*/  LDC.64 R16, c[0x3][R7+-0x88] ;  /* 0x00ffde0007107b82 */ /* 0x000ea20000000a00 */
[----:B-----5:R-:W-:-:S07]  /*0340*/  DFMA R22, R26, R22, R28 ;  /* 0x000000161a16722b */ /* 0x020fce000000001c */
[----:B------:R-:W4:Y:S01]  /*0350*/  LDC.64 R20, c[0x3][R7+-0x70] ;  /* 0x00ffe40007147b82 */ /* 0x000f220000000a00 */
[----:B---3--:R-:W-:-:S07]  /*0360*/  DADD R30, -R30, R8 ;  /* 0x000000001e1e7229 */ /* 0x008fce0000000108 */
[----:B------:R-:W3:Y:S01]  /*0370*/  LDC.64 R28, c[0x3][R7+-0x58] ;  /* 0x00ffea00071c7b82 */ /* 0x000ee20000000a00 */
[----:B-1----:R-:W-:Y:S02]  /*0380*/  DFMA R14, R30, R14, R22 ;  /* 0x0000000e1e0e722b */ /* 0x002fe40000000016 */
[----:B--2---:R-:W-:-:S05]  /*0390*/  DFMA R16, R18, R16, RZ ;  /* 0x000000101210722b */ /* 0x004fca00000000ff */
[----:B------:R-:W1:Y:S01]  /*03a0*/  LDC.64 R22, c[0x3][R7+-0x80] ;  /* 0x00ffe00007167b82 */ /* 0x000e620000000a00 */
[----:B------:R-:W-:Y:S02]  /*03b0*/  DFMA R14, R18, R14, RZ ;  /* 0x0000000e120e722b */ /* 0x000fe400000000ff */
[----:B----4-:R-:W-:-:S05]  /*03c0*/  DFMA R20, R26, R20, R16 ;  /* 0x000000141a14722b */ /* 0x010fca0000000010 */
[----:B------:R-:W2:Y:S03]  /*03d0*/  LDC.64 R16, c[0x3][R7+-0x68] ;  /* 0x00ffe60007107b82 */ /* 0x000ea60000000a00 */
[----:B---3--:R-:W-:-:S05]  /*03e0*/  DFMA R28, R30, R28, R20 ;  /* 0x0000001c1e1c722b */ /* 0x008fca0000000014 */
[----:B------:R-:W3:Y:S03]  /*03f0*/  LDC.64 R20, c[0x3][R7+-0x50] ;  /* 0x00ffec0007147b82 */ /* 0x000ee60000000a00 */
[----:B------:R-:W-:Y:S02]  /*0400*/  DFMA R14, R26, R28, R14 ;  /* 0x0000001c1a0e722b */ /* 0x000fe4000000000e */
[----:B-1----:R-:W-:-:S03]  /*0410*/  DFMA R22, R18, R22, RZ ;  /* 0x000000161216722b */ /* 0x002fc600000000ff */
[----:B------:R-:W1:Y:S05]  /*0420*/  LDC.64 R28, c[0x3][R2+-0x10] ;  /* 0x00fffc00021c7b82 */ /* 0x000e6a0000000a00 */
[----:B--2---:R-:W-:-:S03]  /*0430*/  DFMA R16, R26, R16, R22 ;  /* 0x000000101a10722b */ /* 0x004fc60000000016 */
[----:B------:R-:W2:Y:S05]  /*0440*/  LDC.64 R18, c[0x3][R2+-0x18] ;  /* 0x00fffa0002127b82 */ /* 0x000eaa0000000a00 */
[----:B---3--:R-:W-:-:S03]  /*0450*/  DFMA R20, R30, R20, R16 ;  /* 0x000000141e14722b */ /* 0x008fc60000000010 */
[----:B------:R-:W3:Y:S05]  /*0460*/  LDC.64 R22, c[0x3][R7+-0x48] ;  /* 0x00ffee0007167b82 */ /* 0x000eea0000000a00 */
[----:B------:R-:W-:-:S03]  /*0470*/  DFMA R14, R30, R20, R14 ;  /* 0x000000141e0e722b */ /* 0x000fc6000000000e */
[----:B------:R-:W4:Y:S01]  /*0480*/  LDC.64 R26, c[0x3][R7+-0x30] ;  /* 0x00fff400071a7b82 */ /* 0x000f220000000a00 */
[----:B-1----:R-:W-:-:S04]  /*0490*/  DADD R28, R10, -R28 ;  /* 0x000000000a1c7229 */ /* 0x002fc8000000081c */
[----:B------:R-:W-:-:S03]  /*04a0*/  DSETP.GEU.AND P4, PT, R24, -R14, PT ;  /* 0x8000000e1800722a */ /* 0x000fc60003f8e000 */
[----:B------:R-:W1:Y:S01]  /*04b0*/  LDC.64 R16, c[0x3][R2+-0x8] ;  /* 0x00fffe0002107b82 */ /* 0x000e620000000a00 */
[----:B--2---:R-:W-:Y:S02]  /*04c0*/  DADD R18, R12, -R18 ;  /* 0x000000000c127229 */ /* 0x004fe40000000812 */
[----:B------:R-:W-:Y:S01]  /*04d0*/  DADD R14, -RZ, -R14 ;  /* 0x00000000ff0e7229 */ /* 0x000fe2000000090e */
[----:B------:R-:W-:-:S04]  /*04e0*/  SEL R33, R32, R33, !P4 ;  /* 0x0000002120217207 */ /* 0x000fc80006000000 */
[----:B------:R-:W2:Y:S01]  /*04f0*/  LDC.64 R20, c[0x3][R7+-0x40] ;  /* 0x00fff00007147b82 */ /* 0x000ea20000000a00 */
[----:B---3--:R-:W-:Y:S01]  /*0500*/  DFMA R22, R18, R22, RZ ;  /* 0x000000161216722b */ /* 0x008fe200000000ff */
[----:B------:R-:W-:-:S03]  /*0510*/  SEL R33, R33, RZ, P1 ;  /* 0x000000ff21217207 */ /* 0x000fc60000800000 */
[----:B------:R-:W-:-:S03]  /*0520*/  FSEL R35, R14, R24, !P4 ;  /* 0x000000180e237208 */ /* 0x000fc60006000000 */
[----:B------:R-:W3:Y:S01]  /*0530*/  LDC.64 R30, c[0x3][R7+-0x18] ;  /* 0x00fffa00071e7b82 */ /* 0x000ee20000000a00 */
[----:B----4-:R-:W-:Y:S01]  /*0540*/  DFMA R26, R28, R26, R22 ;  /* 0x0000001a1c1a722b */ /* 0x010fe20000000016 */
[----:B------:R-:W-:-:S06]  /*0550*/  FSEL R14, R14, R35, !P1 ;  /* 0x000000230e0e7208 */ /* 0x000fcc0004800000 */
[----:B------:R-:W4:Y:S01]  /*0560*/  LDC.64 R22, c[0x3][R7+-0x28] ;  /* 0x00fff60007167b82 */ /* 0x000f220000000a00 */
[----:B-1----:R-:W-:Y:S02]  /*0570*/  DADD R16, R8, -R16 ;  /* 0x0000000008107229 */ /* 0x002fe40000000810 */
[----:B--2---:R-:W-:-:S06]  /*0580*/  DFMA R20, R18, R20, RZ ;  /* 0x000000141214722b */ /* 0x004fcc00000000ff */
[----:B---3--:R-:W-:Y:S01]  /*0590*/  DFMA R30, R16, R30, R26 ;  /* 0x0000001e101e722b */ /* 0x008fe2000000001a */
[----:B------:R-:W1:Y:S01]  /*05a0*/  LDC.64 R26, c[0x3][R7+-0x10] ;  /* 0x00fffc00071a7b82 */ /* 0x000e620000000a00 */
[----:B----4-:R-:W-:-:S07]  /*05b0*/  DFMA R22, R28, R22, R20 ;  /* 0x000000161c16722b */ /* 0x010fce0000000014 */
[----:B------:R-:W2:Y:S01]  /*05c0*/  LDC.64 R20, c[0x3][R7+-0x38] ;  /* 0x00fff20007147b82 */ /* 0x000ea20000000a00 */
[----:B------:R-:W-:Y:S02]  /*05d0*/  DFMA R30, R18, R30, RZ ;  /* 0x0000001e121e722b */ /* 0x000fe400000000ff */
[----:B-1----:R-:W-:-:S05]  /*05e0*/  DFMA R26, R16, R26, R22 ;  /* 0x0000001a101a722b */ /* 0x002fca0000000016 */
[----:B------:R-:W1:Y:S01]  /*05f0*/  LDC.64 R22, c[0x3][R7+-0x20] ;  /* 0x00fff80007167b82 */ /* 0x000e620000000a00 */
[----:B--2---:R-:W-:-:S07]  /*0600*/  DFMA R20, R18, R20, RZ ;  /* 0x000000141214722b */ /* 0x004fce00000000ff */
[----:B------:R-:W2:Y:S01]  /*0610*/  LDC.64 R18, c[0x3][R7+-0x8] ;  /* 0x00fffe0007127b82 */ /* 0x000ea20000000a00 */
[----:B------:R-:W-:-:S07]  /*0620*/  DFMA R30, R28, R26, R30 ;  /* 0x0000001a1c1e722b */ /* 0x000fce000000001e */
[----:B------:R-:W3:Y:S01]  /*0630*/  LDC.64 R26, c[0x3][R2+0x10] ;  /* 0x00c00400021a7b82 */ /* 0x000ee20000000a00 */
[----:B-1----:R-:W-:-:S07]  /*0640*/  DFMA R22, R28, R22, R20 ;  /* 0x000000161c16722b */ /* 0x002fce0000000014 */
[----:B------:R-:W1:Y:S01]  /*0650*/  LDC.64 R20, c[0x3][R2] ;  /* 0x00c0000002147b82 */ /* 0x000e620000000a00 */
[----:B--2---:R-:W-:-:S07]  /*0660*/  DFMA R22, R16, R18, R22 ;  /* 0x000000121016722b */ /* 0x004fce0000000016 */
[----:B------:R-:W2:Y:S01]  /*0670*/  LDC.64 R18, c[0x3][R7] ;  /* 0x00c0000007127b82 */ /* 0x000ea20000000a00 */
[----:B------:R-:W-:-:S07]  /*0680*/  DFMA R30, R16, R22, R30 ;  /* 0x00000016101e722b */ /* 0x000fce000000001e */
[----:B------:R-:W4:Y:S01]  /*0690*/  LDC.64 R28, c[0x3][R2+0x8] ;  /* 0x00c00200021c7b82 */ /* 0x000f220000000a00 */
[----:B---3--:R-:W-:-:S07]  /*06a0*/  DADD R26, R8, -R26 ;  /* 0x00000000081a7229 */ /* 0x008fce000000081a */
[----:B------:R-:W3:Y:S01]  /*06b0*/  LDC.64 R22, c[0x3][R7+0x18] ;  /* 0x00c0060007167b82 */ /* 0x000ee20000000a00 */
[----:B-1----:R-:W-:-:S07]  /*06c0*/  DADD R20, R12, -R20 ;  /* 0x000000000c147229 */ /* 0x002fce0000000814 */
[----:B------:R-:W1:Y:S01]  /*06d0*/  LDC.64 R16, c[0x3][R7+0x30] ;  /* 0x00c00c0007107b82 */ /* 0x000e620000000a00 */
[----:B--2---:R-:W-:Y:S02]  /*06e0*/  DFMA R18, R20, R18, RZ ;  /* 0x000000121412722b */ /* 0x004fe400000000ff */
[----:B----4-:R-:W-:-:S08]  /*06f0*/  DADD R28, R10, -R28 ;  /* 0x000000000a1c7229 */ /* 0x010fd0000000081c */
[----:B---3--:R-:W-:Y:S01]  /*0700*/  DFMA R22, R28, R22, R18 ;  /* 0x000000161c16722b */ /* 0x008fe20000000012 */
[----:B------:R-:W2:Y:S07]  /*0710*/  LDC.64 R18, c[0x3][R7+0x8] ;  /* 0x00c0020007127b82 */ /* 0x000eae0000000a00 */
[----:B-1----:R-:W-:Y:S02]  /*0720*/  DFMA R16, R26, R16, R22 ;  /* 0x000000101a10722b */ /* 0x002fe40000000016 */
[----:B------:R-:W1:Y:S06]  /*0730*/  LDC.64 R22, c[0x3][R7+0x20] ;  /* 0x00c0080007167b82 */ /* 0x000e6c0000000a00 */
[----:B------:R-:W-:-:S02]  /*0740*/  DFMA R16, R20, R16, RZ ;  /* 0x000000101410722b */ /* 0x000fc400000000ff */
[----:B--2---:R-:W-:-:S08]  /*0750*/  DFMA R18, R20, R18, RZ ;  /* 0x000000121412722b */ /* 0x004fd000000000ff */
[----:B-1----:R-:W-:Y:S02]  /*0760*/  DFMA R22, R28, R22, R18 ;  /* 0x000000161c16722b */ /* 0x002fe40000000012 */
[----:B------:R-:W1:Y:S06]  /*0770*/  LDC.64 R18, c[0x3][R7+0x38] ;  /* 0x00c00e0007127b82 */ /* 0x000e6c0000000a00 */
[----:B-1----:R-:W-:Y:S02]  /*0780*/  DFMA R18, R26, R18, R22 ;  /* 0x000000121a12722b */ /* 0x002fe40000000016 */
[----:B------:R-:W1:Y:S06]  /*0790*/  LDC.64 R22, c[0x3][R7+0x10] ;  /* 0x00c0040007167b82 */ /* 0x000e6c0000000a00 */
[----:B------:R-:W-:-:S02]  /*07a0*/  DFMA R16, R28, R18, R16 ;  /* 0x000000121c10722b */ /* 0x000fc40000000010 */
[----:B------:R-:W2:Y:S01]  /*07b0*/  LDC.64 R18, c[0x3][R2+0x18] ;  /* 0x00c0060002127b82 */ /* 0x000ea20000000a00 */
[----:B-1----:R-:W-:-:S07]  /*07c0*/  DFMA R22, R20, R22, RZ ;  /* 0x000000161416722b */ /* 0x002fce00000000ff */
[----:B------:R-:W1:Y:S01]  /*07d0*/  LDC.64 R20, c[0x3][R7+0x28] ;  /* 0x00c00a0007147b82 */ /* 0x000e620000000a00 */
[----:B--2---:R-:W-:Y:S02]  /*07e0*/  DADD R18, R12, -R18 ;  /* 0x000000000c127229 */ /* 0x004fe40000000812 */
[----:B-1----:R-:W-:-:S05]  /*07f0*/  DFMA R20, R28, R20, R22 ;  /* 0x000000141c14722b */ /* 0x002fca0000000016 */
[----:B------:R-:W1:Y:S01]  /*0800*/  LDC.64 R22, c[0x3][R7+0x40] ;  /* 0x00c0100007167b82 */ /* 0x000e620000000a00 */
[----:B------:R-:W-:-:S04]  /*0810*/  FSEL R29, R15, R25, !P4 ;  /* 0x000000190f1d7208 */ /* 0x000fc80006000000 */
[----:B------:R-:W-:-:S03]  /*0820*/  FSEL R15, R15, R29, !P1 ;  /* 0x0000001d0f0f7208 */ /* 0x000fc60004800000 */
[----:B------:R-:W2:Y:S03]  /*0830*/  LDC.64 R24, c[0x3][R7+0x48] ;  /* 0x00c0120007187b82 */ /* 0x000ea60000000a00 */
[--C-:B------:R-:W-:Y:S02]  /*0840*/  DSETP.GEU.AND P2, PT, R14, -R30.reuse, PT ;  /* 0x8000001e0e00722a */ /* 0x100fe40003f4e000 */
[----:B------:R-:W-:-:S03]  /*0850*/  DADD R30, -RZ, -R30 ;  /* 0x00000000ff1e7229 */ /* 0x000fc6000000091e */
[----:B------:R-:W3:Y:S07]  /*0860*/  LDC.64 R28, c[0x3][R7+0x60] ;  /* 0x00c01800071c7b82 */ /* 0x000eee0000000a00 */
[----:B------:R-:W-:Y:S01]  /*0870*/  FSEL R14, R30, R14, !P2 ;  /* 0x0000000e1e0e7208 */ /* 0x000fe20005000000 */
[----:B-1----:R-:W-:Y:S01]  /*0880*/  DFMA R22, R26, R22, R20 ;  /* 0x000000161a16722b */ /* 0x002fe20000000014 */
[----:B------:R-:W-:Y:S01]  /*0890*/  FSEL R15, R31, R15, !P2 ;  /* 0x0000000f1f0f7208 */ /* 0x000fe20005000000 */
[----:B------:R1:W4:Y:S01]  /*08a0*/  LDC.64 R20, c[0x3][R2+0x20] ;  /* 0x00c0080002147b82 */ /* 0x0003220000000a00 */
[----:B------:R-:W-:-:S05]  /*08b0*/  @!P2 VIADD R33, R32, 0x1 ;  /* 0x000000012021a836 */ /* 0x000fca0000000000 */
[----:B------:R-:W-:Y:S02]  /*08c0*/  DFMA R16, R26, R22, R16 ;  /* 0x000000161a10722b */ /* 0x000fe40000000010 */
[----:B------:R1:W5:Y:S01]  /*08d0*/  LDC.64 R22, c[0x3][R2+0x28] ;  /* 0x00c00a0002167b82 */ /* 0x0003620000000a00 */
[----:B--2---:R-:W-:-:S05]  /*08e0*/  DFMA R24, R18, R24, RZ ;  /* 0x000000181218722b */ /* 0x004fca00000000ff */
[--C-:B------:R-:W-:Y:S02]  /*08f0*/  DSETP.GEU.AND P3, PT, R14, -R16.reuse, PT ;  /* 0x800000100e00722a */ /* 0x100fe40003f6e000 */
[----:B------:R-:W2:Y:S01]  /*0900*/  LDC.64 R26, c[0x3][R7+0x78] ;  /* 0x00c01e00071a7b82 */ /* 0x000ea20000000a00 */
[----:B------:R-:W-:Y:S01]  /*0910*/  DADD R16, -RZ, -R16 ;  /* 0x00000000ff107229 */ /* 0x000fe20000000910 */
[----:B-1----:R-:W-:Y:S01]  /*0920*/  VIADD R2, R2, 0x60 ;  /* 0x0000006002027836 */ /* 0x002fe20000000000 */
[----:B----4-:R-:W-:-:S05]  /*0930*/  DADD R20, R10, -R20 ;  /* 0x000000000a147229 */ /* 0x010fca0000000814 */
[----:B------:R-:W1:Y:S03]  /*0940*/  LDC.64 R30, c[0x3][R7+0x80] ;  /* 0x00c02000071e7b82 */ /* 0x000e660000000a00 */
[----:B------:R-:W-:Y:S01]  /*0950*/  FSEL R14, R16, R14, !P3 ;  /* 0x0000000e100e7208 */ /* 0x000fe20005800000 */
[----:B------:R-:W-:Y:S01]  /*0960*/  @!P3 VIADD R33, R32, 0x2 ;  /* 0x000000022021b836 */ /* 0x000fe20000000000 */
[----:B------:R-:W-:Y:S02]  /*0970*/  FSEL R15, R17, R15, !P3 ;  /* 0x0000000f110f7208 */ /* 0x000fe40005800000 */
[----:B------:R-:W-:Y:S01]  /*0980*/  LOP3.LUT R17, R5, 0x7ffffffc, RZ, 0xc0, !PT ;  /* 0x7ffffffc05117812 */ /* 0x000fe200078ec0ff */
[----:B---3--:R-:W-:Y:S02]  /*0990*/  DFMA R28, R20, R28, R24 ;  /* 0x0000001c141c722b */ /* 0x008fe40000000018 */
[----:B-----5:R-:W-:Y:S01]  /*09a0*/  DADD R22, R8, -R22 ;  /* 0x0000000008167229 */ /* 0x020fe20000000816 */
[----:B------:R-:W3:Y:S07]  /*09b0*/  LDC.64 R24, c[0x3][R7+0x50] ;  /* 0x00c0140007187b82 */ /* 0x000eee0000000a00 */
[----:B--2---:R-:W-:Y:S01]  /*09c0*/  DFMA R26, R22, R26, R28 ;  /* 0x0000001a161a722b */ /* 0x004fe2000000001c */
[----:B------:R-:W2:Y:S07]  /*09d0*/  LDC.64 R28, c[0x3][R7+0x68] ;  /* 0x00c01a00071c7b82 */ /* 0x000eae0000000a00 */
[----:B------:R-:W-:-:S02]  /*09e0*/  DFMA R26, R18, R26, RZ ;  /* 0x0000001a121a722b */ /* 0x000fc400000000ff */
[----:B---3--:R-:W-:-:S08]  /*09f0*/  DFMA R24, R18, R24, RZ ;  /* 0x000000181218722b */ /* 0x008fd000000000ff */
[----:B--2---:R-:W-:Y:S01]  /*0a00*/  DFMA R24, R20, R28, R24 ;  /* 0x0000001c1418722b */ /* 0x004fe20000000018 */
[----:B------:R-:W2:Y:S07]  /*0a10*/  LDC.64 R28, c[0x3][R7+0x58] ;  /* 0x00c01600071c7b82 */ /* 0x000eae0000000a00 */
[----:B-1----:R-:W-:Y:S02]  /*0a20*/  DFMA R30, R22, R30, R24 ;  /* 0x0000001e161e722b */ /* 0x002fe40000000018 */
[----:B------:R-:W1:Y:S06]  /*0a30*/  LDC.64 R24, c[0x3][R7+0x70] ;  /* 0x00c01c0007187b82 */ /* 0x000e6c0000000a00 */
[----:B------:R-:W-:-:S02]  /*0a40*/  DFMA R26, R20, R30, R26 ;  /* 0x0000001e141a722b */ /* 0x000fc4000000001a */
[----:B--2---:R-:W-:Y:S01]  /*0a50*/  DFMA R28, R18, R28, RZ ;  /* 0x0000001c121c722b */ /* 0x004fe200000000ff */
[----:B------:R2:W3:Y:S07]  /*0a60*/  LDC.64 R18, c[0x3][R7+0x88] ;  /* 0x00c0220007127b82 */ /* 0x0004ee0000000a00 */
[----:B-1----:R-:W-:Y:S01]  /*0a70*/  DFMA R24, R20, R24, R28 ;  /* 0x000000181418722b */ /* 0x002fe2000000001c */
[----:B--2---:R-:W-:-:S07]  /*0a80*/  VIADD R7, R7, 0x120 ;  /* 0x0000012007077836 */ /* 0x004fce0000000000 */
[----:B---3--:R-:W-:-:S08]  /*0a90*/  DFMA R18, R22, R18, R24 ;  /* 0x000000121612722b */ /* 0x008fd00000000018 */
[----:B------:R-:W-:-:S08]  /*0aa0*/  DFMA R18, R22, R18, R26 ;  /* 0x000000121612722b */ /* 0x000fd0000000001a */
[--C-:B------:R-:W-:Y:S02]  /*0ab0*/  DSETP.GEU.AND P4, PT, R14, -R18.reuse, PT ;  /* 0x800000120e00722a */ /* 0x100fe40003f8e000 */
[----:B------:R-:W-:-:S10]  /*0ac0*/  DADD R18, -RZ, -R18 ;  /* 0x00000000ff127229 */ /* 0x000fd40000000912 */
[----:B------:R-:W-:Y:S02]  /*0ad0*/  FSEL R24, R18, R14, !P4 ;  /* 0x0000000e12187208 */ /* 0x000fe40006000000 */
[C---:B------:R-:W-:Y:S01]  /*0ae0*/  @!P4 VIADD R33, R32.reuse, 0x3 ;  /* 0x000000032021c836 */ /* 0x040fe20000000000 */
[----:B------:R-:W-:Y:S01]  /*0af0*/  FSEL R25, R19, R15, !P4 ;  /* 0x0000000f13197208 */ /* 0x000fe20006000000 */
[----:B------:R-:W-:-:S05]  /*0b00*/  VIADD R32, R32, 0x4 ;  /* 0x0000000420207836 */ /* 0x000fca0000000000 */
[----:B------:R-:W-:-:S13]  /*0b10*/  ISETP.NE.AND P1, PT, R32, R17, PT ;  /* 0x000000112000720c */ /* 0x000fda0003f25270 */
[----:B------:R-:W-:Y:S05]  /*0b20*/  @P1 BRA `(.L_x_3) ;  /* 0xfffffff400d81947 */ /* 0x000fea000383ffff */
[----:B------:R-:W-:-:S07]  /*0b30*/  IMAD.MOV.U32 R2, RZ, RZ, R17 ;  /* 0x000000ffff027224 */ /* 0x000fce00078e0011 */
.L_x_2:
[----:B------:R-:W-:-:S13]  /*0b40*/  LOP3.LUT P1, R7, R5, 0x3, RZ, 0xc0, !PT ;  /* 0x0000000305077812 */ /* 0x000fda000782c0ff */
[----:B------:R-:W-:Y:S05]  /*0b50*/  @!P1 BRA `(.L_x_4) ;  /* 0x0000000400f09947 */ /* 0x000fea0003800000 */
[----:B------:R-:W-:Y:S02]  /*0b60*/  ISETP.NE.AND P2, PT, R7, 0x1, PT ;  /* 0x000000010700780c */ /* 0x000fe40003f45270 */
[----:B------:R-:W-:-:S04]  /*0b70*/  LOP3.LUT R5, R5, 0x1, RZ, 0xc0, !PT ;  /* 0x0000000105057812 */ /* 0x000fc800078ec0ff */
[----:B------:R-:W-:-:S07]  /*0b80*/  ISETP.NE.U32.AND P1, PT, R5, 0x1, PT ;  /* 0x000000010500780c */ /* 0x000fce0003f25070 */
[----:B------:R-:W-:Y:S06]  /*0b90*/  @!P2 BRA `(.L_x_5) ;  /* 0x000000040034a947 */ /* 0x000fec0003800000 */
[C---:B------:R-:W-:Y:S01]  /*0ba0*/  IMAD R7, R2.reuse, 0x18, RZ ;  /* 0x0000001802077824 */ /* 0x040fe200078e02ff */
[----:B-----5:R-:W1:Y:S01]  /*0bb0*/  I2F.F64.U8 R8, R4 ;  /* 0x0000000400087312 */ /* 0x020e620000001800 */
[----:B------:R-:W-:Y:S01]  /*0bc0*/  IMAD.MOV.U32 R5, RZ, RZ, 0x300 ;  /* 0x00000300ff057424 */ /* 0x000fe200078e00ff */
[C---:B------:R-:W-:Y:S01]  /*0bd0*/  ISETP.NE.AND P2, PT, R2.reuse, RZ, PT ;  /* 0x000000ff0200720c */ /* 0x040fe20003f45270 */
[----:B------:R-:W1:Y:S02]  /*0be0*/  LDC.64 R18, c[0x3][R7] ;  /* 0x00c0000007127b82 */ /* 0x000e640000000a00 */
[----:B------:R-:W-:-:S03]  /*0bf0*/  IMAD R5, R2, 0x48, R5 ;  /* 0x0000004802057824 */ /* 0x000fc600078e0205 */
[----:B------:R-:W2:Y:S03]  /*0c00*/  I2F.F64.U8 R28, R4.B1 ;  /* 0x10000004001c7312 */ /* 0x000ea60000001800 */
[----:B------:R-:W2:Y:S05]  /*0c10*/  LDC.64 R10, c[0x3][R7+0x8] ;  /* 0x00c00200070a7b82 */ /* 0x000eaa0000000a00 */
[----:B------:R-:W3:Y:S03]  /*0c20*/  I2F.F64.U8 R14, R4.B2 ;  /* 0x20000004000e7312 */ /* 0x000ee60000001800 */
[----:B------:R-:W4:Y:S08]  /*0c30*/  LDC.64 R12, c[0x3][R5] ;  /* 0x00c00000050c7b82 */ /* 0x000f300000000a00 */
[----:B------:R-:W0:Y:S01]  /*0c40*/  LDC.64 R26, c[0x3][R5+0x8] ;  /* 0x00c00200051a7b82 */ /* 0x000e220000000a00 */
[----:B-1----:R-:W-:-:S07]  /*0c50*/  DADD R18, -R18, R8 ;  /* 0x0000000012127229 */ /* 0x002fce0000000108 */
[----:B------:R-:W1:Y:S01]  /*0c60*/  LDC.64 R20, c[0x3][R5+0x18] ;  /* 0x00c0060005147b82 */ /* 0x000e620000000a00 */
[----:B--2---:R-:W-:-:S07]  /*0c70*/  DADD R28, -R10, R28 ;  /* 0x000000000a1c7229 */ /* 0x004fce000000011c */
[----:B------:R-:W3:Y:S01]  /*0c80*/  LDC.64 R36, c[0x3][R7+0x10] ;  /* 0x00c0040007247b82 */ /* 0x000ee20000000a00 */
[----:B----4-:R-:W-:-:S07]  /*0c90*/  DFMA R12, R18, R12, RZ ;  /* 0x0000000c120c722b */ /* 0x010fce00000000ff */
[----:B------:R-:W2:Y:S01]  /*0ca0*/  LDC.64 R8, c[0x3][R5+0x20] ;  /* 0x00c0080005087b82 */ /* 0x000ea20000000a00 */
[----:B0-----:R-:W-:-:S07]  /*0cb0*/  DFMA R26, R18, R26, RZ ;  /* 0x0000001a121a722b */ /* 0x001fce00000000ff */
[----:B------:R-:W0:Y:S01]  /*0cc0*/  LDC.64 R16, c[0x3][R5+0x30] ;  /* 0x00c00c0005107b82 */ /* 0x000e220000000a00 */
[----:B-1----:R-:W-:-:S07]  /*0cd0*/  DFMA R20, R28, R20, R12 ;  /* 0x000000141c14722b */ /* 0x002fce000000000c */
[----:B------:R-:W1:Y:S01]  /*0ce0*/  LDC.64 R22, c[0x3][R5+0x38] ;  /* 0x00c00e0005167b82 */ /* 0x000e620000000a00 */
[----:B---3--:R-:W-:-:S07]  /*0cf0*/  DADD R36, -R36, R14 ;  /* 0x0000000024247229 */ /* 0x008fce000000010e */
[----:B------:R-:W3:Y:S01]  /*0d00*/  LDC.64 R10, c[0x3][R5+0x10] ;  /* 0x00c00400050a7b82 */ /* 0x000ee20000000a00 */
[----:B--2---:R-:W-:-:S07]  /*0d10*/  DFMA R8, R28, R8, R26 ;  /* 0x000000081c08722b */ /* 0x004fce000000001a */
[----:B------:R-:W2:Y:S01]  /*0d20*/  LDC.64 R12, c[0x3][R5+0x28] ;  /* 0x00c00a00050c7b82 */ /* 0x000ea20000000a00 */
[----:B0-----:R-:W-:-:S07]  /*0d30*/  DFMA R16, R36, R16, R20 ;  /* 0x000000102410722b */ /* 0x001fce0000000014 */
[----:B------:R-:W0:Y:S01]  /*0d40*/  LDC.64 R20, c[0x3][R7+0x18] ;  /* 0x00c0060007147b82 */ /* 0x000e220000000a00 */
[----:B-1----:R-:W-:Y:S02]  /*0d50*/  DFMA R22, R36, R22, R8 ;  /* 0x000000162416722b */ /* 0x002fe40000000008 */
[C---:B------:R-:W-:Y:S02]  /*0d60*/  DFMA R8, R18.reuse, R16, RZ ;  /* 0x000000101208722b */ /* 0x040fe400000000ff */
[----:B---3--:R-:W-:-:S03]  /*0d70*/  DFMA R18, R18, R10, RZ ;  /* 0x0000000a1212722b */ /* 0x008fc600000000ff */
[----:B------:R-:W1:Y:S01]  /*0d80*/  LDC.64 R30, c[0x3][R7+0x20] ;  /* 0x00c00800071e7b82 */ /* 0x000e620000000a00 */
[----:B------:R-:W0:Y:S02]  /*0d90*/  I2F.F64.U8 R10, R4 ;  /* 0x00000004000a7312 */ /* 0x000e240000001800 */
[C---:B------:R-:W-:Y:S02]  /*0da0*/  DFMA R8, R28.reuse, R22, R8 ;  /* 0x000000161c08722b */ /* 0x040fe40000000008 */
[----:B--2---:R-:W-:-:S03]  /*0db0*/  DFMA R28, R28, R12, R18 ;  /* 0x0000000c1c1c722b */ /* 0x004fc60000000012 */
[----:B------:R-:W2:Y:S01]  /*0dc0*/  LDC.64 R16, c[0x3][R5+0x48] ;  /* 0x00c0120005107b82 */ /* 0x000ea20000000a00 */
[----:B------:R-:W1:Y:S07]  /*0dd0*/  I2F.F64.U8 R12, R4.B1 ;  /* 0x10000004000c7312 */ /* 0x000e6e0000001800 */
[----:B------:R-:W3:Y:S01]  /*0de0*/  LDC.64 R26, c[0x3][R5+0x60] ;  /* 0x00c01800051a7b82 */ /* 0x000ee20000000a00 */
[----:B0-----:R-:W-:-:S07]  /*0df0*/  DADD R10, -R20, R10 ;  /* 0x00000000140a7229 */ /* 0x001fce000000010a */
[----:B------:R-:W0:Y:S01]  /*0e00*/  LDC.64 R18, c[0x3][R7+0x28] ;  /* 0x00c00a0007127b82 */ /* 0x000e220000000a00 */
[----:B-1----:R-:W-:-:S07]  /*0e10*/  DADD R12, -R30, R12 ;  /* 0x000000001e0c7229 */ /* 0x002fce000000010c */
[----:B------:R-:W1:Y:S01]  /*0e20*/  LDC.64 R20, c[0x3][R5+0x40] ;  /* 0x00c0100005147b82 */ /* 0x000e620000000a00 */
[----:B--2---:R-:W-:-:S07]  /*0e30*/  DFMA R16, R10, R16, RZ ;  /* 0x000000100a10722b */ /* 0x004fce00000000ff */
[----:B------:R-:W2:Y:S01]  /*0e40*/  LDC.64 R22, c[0x3][R5+0x78] ;  /* 0x00c01e0005167b82 */ /* 0x000ea20000000a00 */
[----:B---3--:R-:W-:-:S07]  /*0e50*/  DFMA R26, R12, R26, R16 ;  /* 0x0000001a0c1a722b */ /* 0x008fce0000000010 */
[----:B------:R-:W3:Y:S01]  /*0e60*/  LDC.64 R30, c[0x3][R5+0x50] ;  /* 0x00c01400051e7b82 */ /* 0x000ee20000000a00 */
[----:B0-----:R-:W-:-:S07]  /*0e70*/  DADD R14, -R18, R14 ;  /* 0x00000000120e7229 */ /* 0x001fce000000010e */
[----:B------:R-:W0:Y:S01]  /*0e80*/  LDC.64 R16, c[0x3][R5+0x68] ;  /* 0x00c01a0005107b82 */ /* 0x000e220000000a00 */
[----:B-1----:R-:W-:-:S07]  /*0e90*/  DFMA R20, R36, R20, R28 ;  /* 0x000000142414722b */ /* 0x002fce000000001c */
[----:B------:R-:W1:Y:S01]  /*0ea0*/  LDC.64 R18, c[0x3][R5+0x58] ;  /* 0x00c0160005127b82 */ /* 0x000e620000000a00 */
[----:B--2---:R-:W-:Y:S02]  /*0eb0*/  DFMA R22, R14, R22, R26 ;  /* 0x000000160e16722b */ /* 0x004fe4000000001a */
[----:B------:R-:W-:-:S05]  /*0ec0*/  DFMA R8, R36, R20, R8 ;  /* 0x000000142408722b */ /* 0x000fca0000000008 */
[----:B------:R-:W2:Y:S01]  /*0ed0*/  LDC.64 R26, c[0x3][R5+0x80] ;  /* 0x00c02000051a7b82 */ /* 0x000ea20000000a00 */
[C---:B---3--:R-:W-:Y:S02]  /*0ee0*/  DFMA R30, R10.reuse, R30, RZ ;  /* 0x0000001e0a1e722b */ /* 0x048fe400000000ff */
[----:B------:R-:W-:Y:S02]  /*0ef0*/  DFMA R22, R10, R22, RZ ;  /* 0x000000160a16722b */ /* 0x000fe400000000ff */
[----:B------:R-:W-:-:S03]  /*0f00*/  DSETP.GEU.AND P3, PT, R24, -R8, PT ;  /* 0x800000081800722a */ /* 0x000fc60003f6e000 */
[----:B------:R-:W3:Y:S01]  /*0f10*/  LDC.64 R28, c[0x3][R5+0x70] ;  /* 0x00c01c00051c7b82 */ /* 0x000ee20000000a00 */
[----:B0-----:R-:W-:Y:S02]  /*0f20*/  DFMA R16, R12, R16, R30 ;  /* 0x000000100c10722b */ /* 0x001fe4000000001e */
[----:B------:R-:W-:-:S04]  /*0f30*/  SEL R33, R2, R33, !P3 ;  /* 0x0000002102217207 */ /* 0x000fc80005800000 */
[----:B------:R-:W-:Y:S01]  /*0f40*/  SEL R33, R33, RZ, P2 ;  /* 0x000000ff21217207 */ /* 0x000fe20001000000 */
[----:B------:R-:W0:Y:S01]  /*0f50*/  LDC.64 R34, c[0x3][R5+0x88] ;  /* 0x00c0220005227b82 */ /* 0x000e220000000a00 */
[----:B-1----:R-:W-:Y:S02]  /*0f60*/  DFMA R18, R10, R18, RZ ;  /* 0x000000120a12722b */ /* 0x002fe400000000ff */
[----:B------:R-:W-:Y:S02]  /*0f70*/  DADD R10, -RZ, -R8 ;  /* 0x00000000ff0a7229 */ /* 0x000fe40000000908 */
[----:B--2---:R-:W-:-:S08]  /*0f80*/  DFMA R16, R14, R26, R16 ;  /* 0x0000001a0e10722b */ /* 0x004fd00000000010 */
[C---:B------:R-:W-:Y:S02]  /*0f90*/  FSEL R9, R10.reuse, R24, !P3 ;  /* 0x000000180a097208 */ /* 0x040fe40005800000 */
[C---:B------:R-:W-:Y:S01]  /*0fa0*/  FSEL R25, R11.reuse, R25, !P3 ;  /* 0x000000190b197208 */ /* 0x040fe20005800000 */
[C---:B---3--:R-:W-:Y:S01]  /*0fb0*/  DFMA R18, R12.reuse, R28, R18 ;  /* 0x0000001c0c12722b */ /* 0x048fe20000000012 */
[----:B------:R-:W-:Y:S01]  /*0fc0*/  FSEL R8, R10, R9, !P2 ;  /* 0x000000090a087208 */ /* 0x000fe20005000000 */
[----:B------:R-:W-:Y:S01]  /*0fd0*/  DFMA R16, R12, R16, R22 ;  /* 0x000000100c10722b */ /* 0x000fe20000000016 */
[----:B------:R-:W-:-:S05]  /*0fe0*/  FSEL R9, R11, R25, !P2 ;  /* 0x000000190b097208 */ /* 0x000fca0005000000 */
[----:B0-----:R-:W-:-:S08]  /*0ff0*/  DFMA R18, R14, R34, R18 ;  /* 0x000000220e12722b */ /* 0x001fd00000000012 */
[----:B------:R-:W-:-:S08]  /*1000*/  DFMA R16, R14, R18, R16 ;  /* 0x000000120e10722b */ /* 0x000fd00000000010 */
[--C-:B------:R-:W-:Y:S02]  /*1010*/  DSETP.GEU.AND P4, PT, R8, -R16.reuse, PT ;  /* 0x800000100800722a */ /* 0x100fe40003f8e000 */
[----:B------:R-:W-:-:S10]  /*1020*/  DADD R16, -RZ, -R16 ;  /* 0x00000000ff107229 */ /* 0x000fd40000000910 */
[----:B------:R-:W-:Y:S02]  /*1030*/  FSEL R24, R16, R8, !P4 ;  /* 0x0000000810187208 */ /* 0x000fe40006000000 */
[C---:B------:R-:W-:Y:S01]  /*1040*/  @!P4 VIADD R33, R2.reuse, 0x1 ;  /* 0x000000010221c836 */ /* 0x040fe20000000000 */
[----:B------:R-:W-:Y:S01]  /*1050*/  FSEL R25, R17, R9, !P4 ;  /* 0x0000000911197208 */ /* 0x000fe20006000000 */
[----:B------:R-:W-:-:S07]  /*1060*/  VIADD R2, R2, 0x2 ;  /* 0x0000000202027836 */ /* 0x000fce0000000000 */
.L_x_5:
[----:B------:R-:W-:Y:S05]  /*1070*/  @P1 BRA `(.L_x_4) ;  /* 0x0000000000a81947 */ /* 0x000fea0003800000 */
[C---:B------:R-:W-:Y:S01]  /*1080*/  IMAD R7, R2.reuse, 0x18, RZ ;  /* 0x0000001802077824 */ /* 0x040fe200078e02ff */
[----:B-----5:R-:W1:Y:S01]  /*1090*/  I2F.F64.U8 R16, R4 ;  /* 0x0000000400107312 */ /* 0x020e620000001800 */
[----:B------:R-:W-:Y:S01]  /*10a0*/  IMAD.MOV.U32 R5, RZ, RZ, 0x300 ;  /* 0x00000300ff057424 */ /* 0x000fe200078e00ff */
[C---:B------:R-:W-:Y:S01]  /*10b0*/  ISETP.NE.AND P1, PT, R2.reuse, RZ, PT ;  /* 0x000000ff0200720c */ /* 0x040fe20003f25270 */
[----:B------:R-:W1:Y:S02]  /*10c0*/  LDC.64 R10, c[0x3][R7] ;  /* 0x00c00000070a7b82 */ /* 0x000e640000000a00 */
[----:B------:R-:W-:-:S03]  /*10d0*/  IMAD R5, R2, 0x48, R5 ;  /* 0x0000004802057824 */ /* 0x000fc600078e0205 */
[----:B------:R-:W2:Y:S03]  /*10e0*/  I2F.F64.U8 R26, R4.B1 ;  /* 0x10000004001a7312 */ /* 0x000ea60000001800 */
[----:B------:R-:W2:Y:S08]  /*10f0*/  LDC.64 R30, c[0x3][R7+0x8] ;  /* 0x00c00200071e7b82 */ /* 0x000eb00000000a00 */
[----:B------:R-:W3:Y:S08]  /*1100*/  LDC.64 R28, c[0x3][R5] ;  /* 0x00c00000051c7b82 */ /* 0x000ef00000000a00 */
[----:B------:R-:W4:Y:S01]  /*1110*/  LDC.64 R14, c[0x3][R7+0x10] ;  /* 0x00c00400070e7b82 */ /* 0x000f220000000a00 */
[----:B-1----:R-:W-:Y:S01]  /*1120*/  DADD R10, -R10, R16 ;  /* 0x000000000a0a7229 */ /* 0x002fe20000000110 */
[----:B------:R-:W4:Y:S06]  /*1130*/  I2F.F64.U8 R16, R4.B2 ;  /* 0x2000000400107312 */ /* 0x000f2c0000001800 */
[----:B------:R-:W1:Y:S01]  /*1140*/  LDC.64 R12, c[0x3][R5+0x18] ;  /* 0x00c00600050c7b82 */ /* 0x000e620000000a00 */
[----:B--2---:R-:W-:-:S07]  /*1150*/  DADD R26, -R30, R26 ;  /* 0x000000001e1a7229 */ /* 0x004fce000000011a */
[----:B------:R-:W2:Y:S01]  /*1160*/  LDC.64 R8, c[0x3][R5+0x8] ;  /* 0x00c0020005087b82 */ /* 0x000ea20000000a00 */
[----:B---3--:R-:W-:-:S07]  /*1170*/  DFMA R28, R10, R28, RZ ;  /* 0x0000001c0a1c722b */ /* 0x008fce00000000ff */
[----:B------:R-:W3:Y:S01]  /*1180*/  LDC.64 R18, c[0x3][R5+0x30] ;  /* 0x00c00c0005127b82 */ /* 0x000ee20000000a00 */
[----:B----4-:R-:W-:-:S07]  /*1190*/  DADD R14, -R14, R16 ;  /* 0x000000000e0e7229 */ /* 0x010fce0000000110 */
[----:B------:R-:W4:Y:S01]  /*11a0*/  LDC.64 R20, c[0x3][R5+0x10] ;  /* 0x00c0040005147b82 */ /* 0x000f220000000a00 */
[----:B-1----:R-:W-:-:S07]  /*11b0*/  DFMA R12, R26, R12, R28 ;  /* 0x0000000c1a0c722b */ /* 0x002fce000000001c */
[----:B------:R-:W1:Y:S01]  /*11c0*/  LDC.64 R22, c[0x3][R5+0x20] ;  /* 0x00c0080005167b82 */ /* 0x000e620000000a00 */
[----:B--2---:R-:W-:-:S07]  /*11d0*/  DFMA R8, R10, R8, RZ ;  /* 0x000000080a08722b */ /* 0x004fce00000000ff */
[----:B------:R-:W2:Y:S01]  /*11e0*/  LDC.64 R30, c[0x3][R5+0x28] ;  /* 0x00c00a00051e7b82 */ /* 0x000ea20000000a00 */
[----:B---3--:R-:W-:-:S07]  /*11f0*/  DFMA R12, R14, R18, R12 ;  /* 0x000000120e0c722b */ /* 0x008fce000000000c */
[----:B------:R-:W3:Y:S01]  /*1200*/  LDC.64 R34, c[0x3][R5+0x38] ;  /* 0x00c00e0005227b82 */ /* 0x000ee20000000a00 */
[C---:B----4-:R-:W-:Y:S02]  /*1210*/  DFMA R20, R10.reuse, R20, RZ ;  /* 0x000000140a14722b */ /* 0x050fe400000000ff */
[----:B------:R-:W-:-:S05]  /*1220*/  DFMA R12, R10, R12, RZ ;  /* 0x0000000c0a0c722b */ /* 0x000fca00000000ff */
[----:B------:R-:W4:Y:S01]  /*1230*/  LDC.64 R16, c[0x3][R5+0x40] ;  /* 0x00c0100005107b82 */ /* 0x000f220000000a00 */
[C---:B-1----:R-:W-:Y:S02]  /*1240*/  DFMA R8, R26.reuse, R22, R8 ;  /* 0x000000161a08722b */ /* 0x042fe40000000008 */
[----:B--2---:R-:W-:-:S06]  /*1250*/  DFMA R20, R26, R30, R20 ;  /* 0x0000001e1a14722b */ /* 0x004fcc0000000014 */
[C---:B---3--:R-:W-:Y:S02]  /*1260*/  DFMA R8, R14.reuse, R34, R8 ;  /* 0x000000220e08722b */ /* 0x048fe40000000008 */
[----:B----4-:R-:W-:-:S06]  /*1270*/  DFMA R16, R14, R16, R20 ;  /* 0x000000100e10722b */ /* 0x010fcc0000000014 */
[----:B------:R-:W-:-:S08]  /*1280*/  DFMA R8, R26, R8, R12 ;  /* 0x000000081a08722b */ /* 0x000fd0000000000c */
[----:B------:R-:W-:-:S08]  /*1290*/  DFMA R8, R14, R16, R8 ;  /* 0x000000100e08722b */ /* 0x000fd00000000008 */
[--C-:B0-----:R-:W-:Y:S02]  /*12a0*/  DADD R4, -RZ, -R8.reuse ;  /* 0x00000000ff047229 */ /* 0x101fe40000000908 */
[----:B------:R-:W-:-:S06]  /*12b0*/  DSETP.GEU.AND P2, PT, R24, -R8, PT ;  /* 0x800000081800722a */ /* 0x000fcc0003f4e000 */
[----:B------:R-:W-:Y:S02]  /*12c0*/  SEL R33, R2, R33, !P2 ;  /* 0x0000002102217207 */ /* 0x000fe40005000000 */
[C---:B------:R-:W-:Y:S02]  /*12d0*/  FSEL R7, R4.reuse, R24, !P2 ;  /* 0x0000001804077208 */ /* 0x040fe40005000000 */
[C---:B------:R-:W-:Y:S02]  /*12e0*/  FSEL R25, R5.reuse, R25, !P2 ;  /* 0x0000001905197208 */ /* 0x040fe40005000000 */
[----:B------:R-:W-:Y:S02]  /*12f0*/  FSEL R24, R4, R7, !P1 ;  /* 0x0000000704187208 */ /* 0x000fe40004800000 */
[----:B------:R-:W-:Y:S02]  /*1300*/  FSEL R25, R5, R25, !P1 ;  /* 0x0000001905197208 */ /* 0x000fe40004800000 */
[----:B------:R-:W-:-:S07]  /*1310*/  SEL R33, R33, RZ, P1 ;  /* 0x000000ff21217207 */ /* 0x000fce0000800000 */
.L_x_4:
[----:B0----5:R-:W0:Y:S02]  /*1320*/  LDC.64 R4, c[0x0][0x380] ;  /* 0x0000e000ff047b82 */ /* 0x021e240000000a00 */
[----:B0-----:R-:W-:-:S05]  /*1330*/  IMAD.WIDE R4, R6, 0x4, R4 ;  /* 0x0000000406047825 */ /* 0x001fca00078e0204 */
[----:B------:R0:W-:Y:S01]  /*1340*/  STG.E.U8 desc[UR6][R4.64+0x3], R33 ;  /* 0x0000032104007986 */ /* 0x0001e2000c101106 */
[----:B------:R-:W-:Y:S05]  /*1350*/  @!P0 BRA `(.L_x_6) ;  /* 0xffffffec00848947 */ /* 0x000fea000383ffff */
[----:B------:R-:W-:Y:S05]  /*1360*/  EXIT ;  /* 0x000000000000794d */ /* 0x000fea0003800000 */
.L_x_7:
[----:B------:R-:W-:-:S00]  /*1370*/  BRA `(.L_x_7) ;  /* 0xfffffffc00fc7947 */ /* 0x000fc0000383ffff */
[----:B------:R-:W-:-:S00]  /*1380*/  NOP ;  /* 0x0000000000007918 */ /* 0x000fc00000000000 */
[----:B------:R-:W-:-:S00]  /*1390*/  NOP ;  /* 0x0000000000007918 */ /* 0x000fc00000000000 */
[----:B------:R-:W-:-:S00]  /*13a0*/  NOP ;  /* 0x0000000000007918 */ /* 0x000fc00000000000 */
[----:B------:R-:W-:-:S00]  /*13b0*/  NOP ;  /* 0x0000000000007918 */ /* 0x000fc00000000000 */
[----:B------:R-:W-:-:S00]  /*13c0*/  NOP ;  /* 0x0000000000007918 */ /* 0x000fc00000000000 */
[----:B------:R-:W-:-:S00]  /*13d0*/  NOP ;  /* 0x0000000000007918 */ /* 0x000fc00000000000 */
[----:B------:R-:W-:-:S00]  /*13e0*/  NOP ;  /* 0x0000000000007918 */ /* 0x000fc00000000000 */
[----:B------:R-:W-:-:S00]  /*13f0*/  NOP ;  /* 0x0000000000007918 */ /* 0x000fc00000000000 */
.L_x_8:


//--------------------- .nv.shared.reserved.0     --------------------------
	.section	.nv.shared.reserved.0,"aw",@nobits
	.weak		__nv_reservedSMEM_offset_0_alias
	.size		__nv_reservedSMEM_offset_0_alias, 0, 64
	.other		__nv_reservedSMEM_offset_0_alias,@"STO_CUDA_RESERVED_SHARED STV_DEFAULT"
__nv_reservedSMEM_offset_0_alias:
	.zero		0
	.zero		64


//--------------------- .nv.constant0._Z6kernelP6uchar4iii --------------------------
	.section	.nv.constant0._Z6kernelP6uchar4iii,"a",@progbits
	.sectionflags	@""
	.align	4
.nv.constant0._Z6kernelP6uchar4iii:
	.zero		916


//--------------------- SYMBOLS --------------------------

	.type		.nv.reservedSmem.offset0,@object
	.size		.nv.reservedSmem.offset0,0x4
